	.headerflags	@"EF_CUDA_TEXMODE_UNIFIED EF_CUDA_64BIT_ADDRESS EF_CUDA_ACCELERATORS EF_CUDA_SM90 EF_CUDA_VIRTUAL_SM(EF_CUDA_SM90)"
	.elftype	@"ET_EXEC"


//--------------------- .nv.info                  --------------------------
	.section	.nv.info,"",@"SHT_CUDA_INFO"
	.align	4


	//----- nvinfo : EIATTR_REGCOUNT
	.align		4
        /*0000*/ 	.byte	0x04, 0x2f
        /*0002*/ 	.short	(.L_1 - .L_0)
	.align		4
.L_0:
        /*0004*/ 	.word	index@(triton_poi_fused__softmax_1)
        /*0008*/ 	.word	0x00000018


	//----- nvinfo : EIATTR_MIN_STACK_SIZE
	.align		4
.L_1:
        /*000c*/ 	.byte	0x04, 0x12
        /*000e*/ 	.short	(.L_3 - .L_2)
	.align		4
.L_2:
        /*0010*/ 	.word	index@(triton_poi_fused__softmax_1)
        /*0014*/ 	.word	0x00000000


	//----- nvinfo : EIATTR_FRAME_SIZE
	.align		4
.L_3:
        /*0018*/ 	.byte	0x04, 0x11
        /*001a*/ 	.short	(.L_5 - .L_4)
	.align		4
.L_4:
        /*001c*/ 	.word	index@(triton_poi_fused__softmax_1)
        /*0020*/ 	.word	0x00000000


	//----- nvinfo : EIATTR_MIN_STACK_SIZE
	.align		4
.L_5:
        /*0024*/ 	.byte	0x04, 0x12
        /*0026*/ 	.short	(.L_7 - .L_6)
	.align		4
.L_6:
        /*0028*/ 	.word	index@(triton_poi_fused__softmax_1)
        /*002c*/ 	.word	0x00000000
.L_7:


//--------------------- .nv.info.triton_poi_fused__softmax_1 --------------------------
	.section	.nv.info.triton_poi_fused__softmax_1,"",@"SHT_CUDA_INFO"
	.sectionflags	@""
	.align	4


	//----- nvinfo : EIATTR_CUDA_API_VERSION
	.align		4
        /*0000*/ 	.byte	0x04, 0x37
        /*0002*/ 	.short	(.L_9 - .L_8)
.L_8:
        /*0004*/ 	.word	0x0000007c


	//----- nvinfo : EIATTR_KPARAM_INFO
	.align		4
.L_9:
        /*0008*/ 	.byte	0x04, 0x17
        /*000a*/ 	.short	(.L_11 - .L_10)
.L_10:
        /*000c*/ 	.word	0x00000000
        /*0010*/ 	.short	0x0004
        /*0012*/ 	.short	0x0020
        /*0014*/ 	.byte	0x00, 0xf0, 0x11, 0x00


	//----- nvinfo : EIATTR_KPARAM_INFO
	.align		4
.L_11:
        /*0018*/ 	.byte	0x04, 0x17
        /*001a*/ 	.short	(.L_13 - .L_12)
.L_12:
        /*001c*/ 	.word	0x00000000
        /*0020*/ 	.short	0x0003
        /*0022*/ 	.short	0x0018
        /*0024*/ 	.byte	0x00, 0xf4, 0x21, 0x00


	//----- nvinfo : EIATTR_KPARAM_INFO
	.align		4
.L_13:
        /*0028*/ 	.byte	0x04, 0x17
        /*002a*/ 	.short	(.L_15 - .L_14)
.L_14:
        /*002c*/ 	.word	0x00000000
        /*0030*/ 	.short	0x0002
        /*0032*/ 	.short	0x0010
        /*0034*/ 	.byte	0x00, 0xf4, 0x21, 0x00


	//----- nvinfo : EIATTR_KPARAM_INFO
	.align		4
.L_15:
        /*0038*/ 	.byte	0x04, 0x17
        /*003a*/ 	.short	(.L_17 - .L_16)
.L_16:
        /*003c*/ 	.word	0x00000000
        /*0040*/ 	.short	0x0001
        /*0042*/ 	.short	0x0008
        /*0044*/ 	.byte	0x00, 0xf4, 0x21, 0x00


	//----- nvinfo : EIATTR_KPARAM_INFO
	.align		4
.L_17:
        /*0048*/ 	.byte	0x04, 0x17
        /*004a*/ 	.short	(.L_19 - .L_18)
.L_18:
        /*004c*/ 	.word	0x00000000
        /*0050*/ 	.short	0x0000
        /*0052*/ 	.short	0x0000
        /*0054*/ 	.byte	0x00, 0xf4, 0x21, 0x00


	//----- nvinfo : EIATTR_SPARSE_MMA_MASK
	.align		4
.L_19:
        /*0058*/ 	.byte	0x03, 0x50
        /*005a*/ 	.short	0x0000


	//----- nvinfo : EIATTR_MAXREG_COUNT
	.align		4
        /*005c*/ 	.byte	0x03, 0x1b
        /*005e*/ 	.short	0x00ff


	//----- nvinfo : EIATTR_EXIT_INSTR_OFFSETS
	.align		4
        /*0060*/ 	.byte	0x04, 0x1c
        /*0062*/ 	.short	(.L_21 - .L_20)


	//   ....[0]....
.L_20:
        /*0064*/ 	.word	0x00000780


	//   ....[1]....
        /*0068*/ 	.word	0x000007a0


	//----- nvinfo : EIATTR_REQNTID
	.align		4
.L_21:
        /*006c*/ 	.byte	0x04, 0x10
        /*006e*/ 	.short	(.L_23 - .L_22)
.L_22:
        /*0070*/ 	.word	0x00000020
        /*0074*/ 	.word	0x00000001
        /*0078*/ 	.word	0x00000001


	//----- nvinfo : EIATTR_CBANK_PARAM_SIZE
	.align		4
.L_23:
        /*007c*/ 	.byte	0x03, 0x19
        /*007e*/ 	.short	0x0024


	//----- nvinfo : EIATTR_PARAM_CBANK
	.align		4
        /*0080*/ 	.byte	0x04, 0x0a
        /*0082*/ 	.short	(.L_25 - .L_24)
	.align		4
.L_24:
        /*0084*/ 	.word	index@(.nv.constant0.triton_poi_fused__softmax_1)
        /*0088*/ 	.short	0x0210
        /*008a*/ 	.short	0x0024


	//----- nvinfo : EIATTR_SW_WAR
	.align		4
.L_25:
        /*008c*/ 	.byte	0x04, 0x36
        /*008e*/ 	.short	(.L_27 - .L_26)
.L_26:
        /*0090*/ 	.word	0x00000008
.L_27:


//--------------------- .nv.callgraph             --------------------------
	.section	.nv.callgraph,"",@"SHT_CUDA_CALLGRAPH"
	.align	4
	.sectionentsize	8
	.align		4
        /*0000*/ 	.word	0x00000000
	.align		4
        /*0004*/ 	.word	0xffffffff
	.align		4
        /*0008*/ 	.word	0x00000000
	.align		4
        /*000c*/ 	.word	0xfffffffe
	.align		4
        /*0010*/ 	.word	0x00000000
	.align		4
        /*0014*/ 	.word	0xfffffffd
	.align		4
        /*0018*/ 	.word	0x00000000
	.align		4
        /*001c*/ 	.word	0xfffffffc


//--------------------- .text.triton_poi_fused__softmax_1 --------------------------
	.section	.text.triton_poi_fused__softmax_1,"ax",@progbits
	.align	128
        .global         triton_poi_fused__softmax_1
        .type           triton_poi_fused__softmax_1,@function
        .size           triton_poi_fused__softmax_1,(.L_x_1 - triton_poi_fused__softmax_1)
        .other          triton_poi_fused__softmax_1,@"STO_CUDA_ENTRY STV_DEFAULT"
triton_poi_fused__softmax_1:
.text.triton_poi_fused__softmax_1:
[----:B------:R-:W0:Y:S01]  /*0000*/  LDC R1, c[0x0][0x28] ;  /* 0x00000a00ff017b82 */ /* 0x000e220000000800 */
[----:B------:R-:W1:Y:S07]  /*0010*/  S2R R0, SR_TID.X ;  /* 0x0000000000007919 */ /* 0x000e6e0000002100 */
[----:B------:R-:W2:Y:S01]  /*0020*/  LDC.64 R4, c[0x0][0x218] ;  /* 0x00008600ff047b82 */ /* 0x000ea20000000a00 */
[----:B------:R-:W-:Y:S02]  /*0030*/  CS2R R14, SRZ ;  /* 0x00000000000e7805 */ /* 0x000fe4000001ff00 */
[----:B------:R-:W-:Y:S01]  /*0040*/  CS2R R12, SRZ ;  /* 0x00000000000c7805 */ /* 0x000fe2000001ff00 */
[----:B------:R-:W3:Y:S01]  /*0050*/  S2R R3, SR_CTAID.X ;  /* 0x0000000000037919 */ /* 0x000ee20000002500 */
[----:B------:R-:W-:Y:S01]  /*0060*/  CS2R R16, SRZ ;  /* 0x0000000000107805 */ /* 0x000fe2000001ff00 */
[----:B------:R-:W-:-:S02]  /*0070*/  ULDC.64 UR4, c[0x0][0x208] ;  /* 0x0000820000047ab9 */ /* 0x000fc40000000a00 */
[----:B------:R-:W4:Y:S01]  /*0080*/  LDC.64 R10, c[0x0][0x210] ;  /* 0x00008400ff0a7b82 */ /* 0x000f220000000a00 */
[----:B-1----:R-:W-:-:S04]  /*0090*/  SHF.L.U32 R0, R0, 0x1, RZ ;  /* 0x0000000100007819 */ /* 0x002fc800000006ff */
[----:B------:R-:W-:Y:S02]  /*00a0*/  LOP3.LUT R0, R0, 0x3e, RZ, 0xc0, !PT ;  /* 0x0000003e00007812 */ /* 0x000fe400078ec0ff */
[----:B---3--:R-:W-:Y:S02]  /*00b0*/  SHF.R.S32.HI R2, RZ, 0x19, R3 ;  /* 0x00000019ff027819 */ /* 0x008fe40000011403 */
[----:B------:R-:W-:Y:S02]  /*00c0*/  LEA R0, R3, R0, 0x6 ;  /* 0x0000000003007211 */ /* 0x000fe400078e30ff */
[----:B------:R-:W-:Y:S02]  /*00d0*/  SGXT R3, R2, 0x1 ;  /* 0x000000010203781a */ /* 0x000fe40000000200 */
[----:B------:R-:W-:Y:S02]  /*00e0*/  ISETP.GE.AND P0, PT, R0, 0x40, PT ;  /* 0x000000400000780c */ /* 0x000fe40003f06270 */
[----:B------:R-:W-:-:S02]  /*00f0*/  LEA.HI R3, R3, R0, RZ, 0x4 ;  /* 0x0000000003037211 */ /* 0x000fc400078f20ff */
[----:B------:R-:W-:Y:S02]  /*0100*/  IADD3 R7, R0, 0x40, RZ ;  /* 0x0000004000077810 */ /* 0x000fe40007ffe0ff */
[----:B------:R-:W-:-:S03]  /*0110*/  SHF.R.S32.HI R3, RZ, 0x4, R3 ;  /* 0x00000004ff037819 */ /* 0x000fc60000011403 */
[----:B----4-:R-:W-:-:S04]  /*0120*/  IMAD.WIDE R6, R7, 0x4, R10 ;  /* 0x0000000407067825 */ /* 0x010fc800078e020a */
[----:B--2---:R-:W-:Y:S01]  /*0130*/  IMAD.WIDE R4, R3, 0x4, R4 ;  /* 0x0000000403047825 */ /* 0x004fe200078e0204 */
[----:B------:R-:W2:Y:S03]  /*0140*/  @!P0 LDG.E.64 R16, desc[UR4][R6.64] ;  /* 0x0000000406108981 */ /* 0x000ea6000c1e1b00 */
[----:B------:R-:W-:Y:S01]  /*0150*/  IMAD.WIDE R2, R0, 0x4, R10 ;  /* 0x0000000400027825 */ /* 0x000fe200078e020a */
[----:B------:R-:W2:Y:S01]  /*0160*/  @!P0 LDG.E.EL R14, desc[UR4][R4.64] ;  /* 0x00000004040e8981 */ /* 0x000ea2000c2e1900 */
[----:B------:R-:W-:-:S03]  /*0170*/  IADD3 R9, R0, 0x80, RZ ;  /* 0x0000008000097810 */ /* 0x000fc60007ffe0ff */
[----:B------:R-:W3:Y:S01]  /*0180*/  @!P0 LDG.E.64 R12, desc[UR4][R2.64] ;  /* 0x00000004020c8981 */ /* 0x000ee2000c1e1b00 */
[----:B------:R-:W-:Y:S01]  /*0190*/  CS2R R18, SRZ ;  /* 0x0000000000127805 */ /* 0x000fe2000001ff00 */
[--C-:B------:R-:W-:Y:S01]  /*01a0*/  IMAD.WIDE R8, R9, 0x4, R10.reuse ;  /* 0x0000000409087825 */ /* 0x100fe200078e020a */
[----:B------:R-:W-:Y:S01]  /*01b0*/  IADD3 R21, R0, 0xc0, RZ ;  /* 0x000000c000157810 */ /* 0x000fe20007ffe0ff */
[----:B------:R1:W4:Y:S04]  /*01c0*/  @!P0 LDG.E.EL R15, desc[UR4][R4.64] ;  /* 0x00000004040f8981 */ /* 0x000328000c2e1900 */
[----:B------:R-:W1:Y:S01]  /*01d0*/  @!P0 LDG.E.64 R18, desc[UR4][R8.64] ;  /* 0x0000000408128981 */ /* 0x000e62000c1e1b00 */
[----:B------:R-:W-:Y:S01]  /*01e0*/  IMAD.WIDE R10, R21, 0x4, R10 ;  /* 0x00000004150a7825 */ /* 0x000fe200078e020a */
[----:B------:R-:W-:-:S06]  /*01f0*/  CS2R R20, SRZ ;  /* 0x0000000000147805 */ /* 0x000fcc000001ff00 */
[----:B------:R-:W5:Y:S01]  /*0200*/  @!P0 LDG.E.64 R20, desc[UR4][R10.64] ;  /* 0x000000040a148981 */ /* 0x000f62000c1e1b00 */
[----:B--2---:R-:W-:Y:S01]  /*0210*/  FADD R17, R17, R14 ;  /* 0x0000000e11117221 */ /* 0x004fe20000000000 */
[----:B---3--:R-:W-:-:S05]  /*0220*/  FADD R6, R14, R13 ;  /* 0x0000000d0e067221 */ /* 0x008fca0000000000 */
[CC--:B------:R-:W-:Y:S02]  /*0230*/  FSETP.GT.AND P1, PT, R6.reuse, R17.reuse, PT ;  /* 0x000000110600720b */ /* 0x0c0fe40003f24000 */
[C---:B------:R-:W-:Y:S02]  /*0240*/  FSETP.NAN.AND P2, PT, R6.reuse, R6, PT ;  /* 0x000000060600720b */ /* 0x040fe40003f48000 */
[----:B------:R-:W-:Y:S01]  /*0250*/  FSEL R3, R6, R17, P1 ;  /* 0x0000001106037208 */ /* 0x000fe20000800000 */
[----:B-1----:R-:W-:-:S03]  /*0260*/  FADD R4, R19, R14 ;  /* 0x0000000e13047221 */ /* 0x002fc60000000000 */
[----:B------:R-:W-:Y:S01]  /*0270*/  FSEL R3, R6, R3, P2 ;  /* 0x0000000306037208 */ /* 0x000fe20001000000 */
[----:B----4-:R-:W-:Y:S01]  /*0280*/  FADD R5, R15, R12 ;  /* 0x0000000c0f057221 */ /* 0x010fe20000000000 */
[----:B------:R-:W-:Y:S02]  /*0290*/  FADD R16, R16, R15 ;  /* 0x0000000f10107221 */ /* 0x000fe40000000000 */
[----:B------:R-:W-:-:S03]  /*02a0*/  FSETP.GT.AND P3, PT, R3, R4, PT ;  /* 0x000000040300720b */ /* 0x000fc60003f64000 */
[----:B------:R-:W-:-:S04]  /*02b0*/  FSETP.GT.AND P1, PT, R5, R16, PT ;  /* 0x000000100500720b */ /* 0x000fc80003f24000 */
[----:B------:R-:W-:Y:S02]  /*02c0*/  FSEL R2, R5, R16, P1 ;  /* 0x0000001005027208 */ /* 0x000fe40000800000 */
[----:B------:R-:W-:Y:S01]  /*02d0*/  FSETP.NAN.AND P1, PT, R3, R3, PT ;  /* 0x000000030300720b */ /* 0x000fe20003f28000 */
[----:B-----5:R-:W-:Y:S01]  /*02e0*/  FADD R14, R21, R14 ;  /* 0x0000000e150e7221 */ /* 0x020fe20000000000 */
[----:B------:R-:W-:Y:S02]  /*02f0*/  FSETP.NAN.AND P2, PT, R5, R5, PT ;  /* 0x000000050500720b */ /* 0x000fe40003f48000 */
[----:B------:R-:W-:Y:S01]  /*0300*/  @!P3 FSEL R3, R3, R4, P1 ;  /* 0x000000040303b208 */ /* 0x000fe20000800000 */
[----:B------:R-:W-:Y:S01]  /*0310*/  FADD R7, R18, R15 ;  /* 0x0000000f12077221 */ /* 0x000fe20000000000 */
[----:B------:R-:W-:Y:S02]  /*0320*/  FSEL R2, R5, R2, P2 ;  /* 0x0000000205027208 */ /* 0x000fe40001000000 */
[----:B------:R-:W-:-:S02]  /*0330*/  FSETP.GT.AND P3, PT, R3, R14, PT ;  /* 0x0000000e0300720b */ /* 0x000fc40003f64000 */
[C---:B------:R-:W-:Y:S02]  /*0340*/  FSETP.GT.AND P1, PT, R2.reuse, R7, PT ;  /* 0x000000070200720b */ /* 0x040fe40003f24000 */
[----:B------:R-:W-:Y:S02]  /*0350*/  FSETP.NAN.AND P4, PT, R3, R3, PT ;  /* 0x000000030300720b */ /* 0x000fe40003f88000 */
[----:B------:R-:W-:Y:S01]  /*0360*/  FSETP.NAN.AND P2, PT, R2, R2, PT ;  /* 0x000000020200720b */ /* 0x000fe20003f48000 */
[----:B------:R-:W-:-:S06]  /*0370*/  FADD R15, R20, R15 ;  /* 0x0000000f140f7221 */ /* 0x000fcc0000000000 */
[----:B------:R-:W-:Y:S02]  /*0380*/  @!P3 FSEL R3, R3, R14, P4 ;  /* 0x0000000e0303b208 */ /* 0x000fe40002000000 */
[----:B------:R-:W-:-:S03]  /*0390*/  @!P1 FSEL R2, R2, R7, P2 ;  /* 0x0000000702029208 */ /* 0x000fc60001000000 */
[--C-:B------:R-:W-:Y:S01]  /*03a0*/  FADD R6, R6, -R3.reuse ;  /* 0x8000000306067221 */ /* 0x100fe20000000000 */
[----:B------:R-:W-:Y:S01]  /*03b0*/  FADD R17, R17, -R3 ;  /* 0x8000000311117221 */ /* 0x000fe20000000000 */
[----:B------:R-:W-:Y:S02]  /*03c0*/  FSETP.GT.AND P1, PT, R2, R15, PT ;  /* 0x0000000f0200720b */ /* 0x000fe40003f24000 */
[----:B------:R-:W-:Y:S01]  /*03d0*/  FMUL R6, R6, 1.4426950216293334961 ;  /* 0x3fb8aa3b06067820 */ /* 0x000fe20000400000 */
[----:B------:R-:W-:Y:S01]  /*03e0*/  FMUL R17, R17, 1.4426950216293334961 ;  /* 0x3fb8aa3b11117820 */ /* 0x000fe20000400000 */
[----:B------:R-:W-:-:S03]  /*03f0*/  FSETP.NAN.AND P2, PT, R2, R2, PT ;  /* 0x000000020200720b */ /* 0x000fc60003f48000 */
[----:B------:R-:W-:Y:S02]  /*0400*/  FSETP.GEU.AND P6, PT, R6, -126, PT ;  /* 0xc2fc00000600780b */ /* 0x000fe40003fce000 */
[----:B------:R-:W-:-:S04]  /*0410*/  FSETP.GEU.AND P5, PT, R17, -126, PT ;  /* 0xc2fc00001100780b */ /* 0x000fc80003fae000 */
[----:B------:R-:W-:-:S05]  /*0420*/  @!P1 FSEL R2, R2, R15, P2 ;  /* 0x0000000f02029208 */ /* 0x000fca0001000000 */
[--C-:B------:R-:W-:Y:S02]  /*0430*/  FADD R5, R5, -R2.reuse ;  /* 0x8000000205057221 */ /* 0x100fe40000000000 */
[----:B------:R-:W-:Y:S02]  /*0440*/  @!P6 FMUL R6, R6, 0.5 ;  /* 0x3f0000000606e820 */ /* 0x000fe40000400000 */
[----:B------:R-:W-:Y:S01]  /*0450*/  @!P5 FMUL R17, R17, 0.5 ;  /* 0x3f0000001111d820 */ /* 0x000fe20000400000 */
[----:B------:R-:W-:Y:S01]  /*0460*/  FMUL R5, R5, 1.4426950216293334961 ;  /* 0x3fb8aa3b05057820 */ /* 0x000fe20000400000 */
[----:B------:R-:W1:Y:S01]  /*0470*/  MUFU.EX2 R9, R6 ;  /* 0x0000000600097308 */ /* 0x000e620000000800 */
[----:B------:R-:W-:Y:S01]  /*0480*/  FADD R16, R16, -R2 ;  /* 0x8000000210107221 */ /* 0x000fe20000000000 */
[----:B------:R-:W-:Y:S02]  /*0490*/  FADD R4, R4, -R3 ;  /* 0x8000000304047221 */ /* 0x000fe40000000000 */
[----:B------:R-:W-:-:S04]  /*04a0*/  FSETP.GEU.AND P1, PT, R5, -126, PT ;  /* 0xc2fc00000500780b */ /* 0x000fc80003f2e000 */
[----:B------:R-:W2:Y:S01]  /*04b0*/  MUFU.EX2 R10, R17 ;  /* 0x00000011000a7308 */ /* 0x000ea20000000800 */
[----:B------:R-:W-:Y:S01]  /*04c0*/  FMUL R16, R16, 1.4426950216293334961 ;  /* 0x3fb8aa3b10107820 */ /* 0x000fe20000400000 */
[--C-:B------:R-:W-:Y:S01]  /*04d0*/  FADD R7, R7, -R2.reuse ;  /* 0x8000000207077221 */ /* 0x100fe20000000000 */
[----:B------:R-:W-:Y:S01]  /*04e0*/  FMUL R18, R4, 1.4426950216293334961 ;  /* 0x3fb8aa3b04127820 */ /* 0x000fe20000400000 */
[----:B------:R-:W-:Y:S01]  /*04f0*/  FADD R15, R15, -R2 ;  /* 0x800000020f0f7221 */ /* 0x000fe20000000000 */
[----:B------:R-:W-:Y:S01]  /*0500*/  FADD R14, R14, -R3 ;  /* 0x800000030e0e7221 */ /* 0x000fe20000000000 */
[----:B------:R-:W-:Y:S01]  /*0510*/  FMUL R12, R7, 1.4426950216293334961 ;  /* 0x3fb8aa3b070c7820 */ /* 0x000fe20000400000 */
[----:B------:R-:W-:Y:S01]  /*0520*/  FSETP.GEU.AND P4, PT, R16, -126, PT ;  /* 0xc2fc00001000780b */ /* 0x000fe20003f8e000 */
[----:B------:R-:W-:Y:S01]  /*0530*/  FMUL R15, R15, 1.4426950216293334961 ;  /* 0x3fb8aa3b0f0f7820 */ /* 0x000fe20000400000 */
[----:B------:R-:W-:Y:S01]  /*0540*/  FMUL R14, R14, 1.4426950216293334961 ;  /* 0x3fb8aa3b0e0e7820 */ /* 0x000fe20000400000 */
[----:B------:R-:W-:Y:S01]  /*0550*/  FSETP.GEU.AND P2, PT, R18, -126, PT ;  /* 0xc2fc00001200780b */ /* 0x000fe20003f4e000 */
[----:B-1----:R-:W-:Y:S01]  /*0560*/  @!P6 FMUL R9, R9, R9 ;  /* 0x000000090909e220 */ /* 0x002fe20000400000 */
[----:B------:R-:W-:Y:S01]  /*0570*/  FSETP.GEU.AND P3, PT, R12, -126, PT ;  /* 0xc2fc00000c00780b */ /* 0x000fe20003f6e000 */
[----:B------:R-:W-:Y:S01]  /*0580*/  @!P1 FMUL R5, R5, 0.5 ;  /* 0x3f00000005059820 */ /* 0x000fe20000400000 */
[----:B------:R-:W-:Y:S01]  /*0590*/  FSETP.GEU.AND P6, PT, R15, -126, PT ;  /* 0xc2fc00000f00780b */ /* 0x000fe20003fce000 */
[----:B--2---:R-:W-:Y:S01]  /*05a0*/  @!P5 FMUL R10, R10, R10 ;  /* 0x0000000a0a0ad220 */ /* 0x004fe20000400000 */
[----:B------:R-:W-:Y:S01]  /*05b0*/  FSETP.GEU.AND P5, PT, R14, -126, PT ;  /* 0xc2fc00000e00780b */ /* 0x000fe20003fae000 */
[----:B------:R1:W2:Y:S01]  /*05c0*/  MUFU.EX2 R8, R5 ;  /* 0x0000000500087308 */ /* 0x0002a20000000800 */
[----:B------:R-:W3:Y:S02]  /*05d0*/  LDC.64 R6, c[0x0][0x228] ;  /* 0x00008a00ff067b82 */ /* 0x000ee40000000a00 */
[----:B------:R-:W-:-:S03]  /*05e0*/  @!P4 FMUL R16, R16, 0.5 ;  /* 0x3f0000001010c820 */ /* 0x000fc60000400000 */
[----:B------:R-:W-:-:S03]  /*05f0*/  @!P2 FMUL R18, R18, 0.5 ;  /* 0x3f0000001212a820 */ /* 0x000fc60000400000 */
[----:B-1----:R-:W1:Y:S01]  /*0600*/  LDC.64 R4, c[0x0][0x220] ;  /* 0x00008800ff047b82 */ /* 0x002e620000000a00 */
[----:B------:R-:W4:Y:S01]  /*0610*/  MUFU.EX2 R11, R16 ;  /* 0x00000010000b7308 */ /* 0x000f220000000800 */
[----:B------:R-:W-:Y:S01]  /*0620*/  @!P3 FMUL R12, R12, 0.5 ;  /* 0x3f0000000c0cb820 */ /* 0x000fe20000400000 */
[----:B------:R-:W-:Y:S01]  /*0630*/  @!P6 FMUL R15, R15, 0.5 ;  /* 0x3f0000000f0fe820 */ /* 0x000fe20000400000 */
[----:B------:R-:W-:-:S05]  /*0640*/  @!P5 FMUL R14, R14, 0.5 ;  /* 0x3f0000000e0ed820 */ /* 0x000fca0000400000 */
[----:B------:R-:W5:Y:S08]  /*0650*/  MUFU.EX2 R13, R12 ;  /* 0x0000000c000d7308 */ /* 0x000f700000000800 */
[----:B------:R-:W5:Y:S01]  /*0660*/  MUFU.EX2 R18, R18 ;  /* 0x0000001200127308 */ /* 0x000f620000000800 */
[----:B--2---:R-:W-:-:S07]  /*0670*/  @!P1 FMUL R8, R8, R8 ;  /* 0x0000000808089220 */ /* 0x004fce0000400000 */
[----:B------:R-:W2:Y:S01]  /*0680*/  MUFU.EX2 R15, R15 ;  /* 0x0000000f000f7308 */ /* 0x000ea20000000800 */
[----:B----4-:R-:W-:-:S07]  /*0690*/  @!P4 FMUL R11, R11, R11 ;  /* 0x0000000b0b0bc220 */ /* 0x010fce0000400000 */
[----:B------:R-:W4:Y:S01]  /*06a0*/  MUFU.EX2 R14, R14 ;  /* 0x0000000e000e7308 */ /* 0x000f220000000800 */
[----:B------:R-:W-:Y:S01]  /*06b0*/  FADD R9, R9, R10 ;  /* 0x0000000a09097221 */ /* 0x000fe20000000000 */
[----:B------:R-:W-:Y:S01]  /*06c0*/  FADD R8, R8, R11 ;  /* 0x0000000b08087221 */ /* 0x000fe20000000000 */
[----:B-----5:R-:W-:Y:S01]  /*06d0*/  @!P3 FMUL R13, R13, R13 ;  /* 0x0000000d0d0db220 */ /* 0x020fe20000400000 */
[----:B0-----:R-:W-:Y:S01]  /*06e0*/  @!P2 FMUL R18, R18, R18 ;  /* 0x000000121212a220 */ /* 0x001fe20000400000 */
[----:B-1----:R-:W-:-:S04]  /*06f0*/  IMAD.WIDE R4, R0, 0x4, R4 ;  /* 0x0000000400047825 */ /* 0x002fc800078e0204 */
[----:B------:R-:W-:Y:S01]  /*0700*/  FADD R8, R8, R13 ;  /* 0x0000000d08087221 */ /* 0x000fe20000000000 */
[----:B------:R-:W-:Y:S01]  /*0710*/  FADD R9, R9, R18 ;  /* 0x0000001209097221 */ /* 0x000fe20000000000 */
[----:B--2---:R-:W-:Y:S01]  /*0720*/  @!P6 FMUL R15, R15, R15 ;  /* 0x0000000f0f0fe220 */ /* 0x004fe20000400000 */
[----:B------:R0:W-:Y:S01]  /*0730*/  @!P0 STG.E.64 desc[UR4][R4.64], R2 ;  /* 0x0000000204008986 */ /* 0x0001e2000c101b04 */
[----:B---3--:R-:W-:-:S04]  /*0740*/  IMAD.WIDE R6, R0, 0x4, R6 ;  /* 0x0000000400067825 */ /* 0x008fc800078e0206 */
[----:B----4-:R-:W-:Y:S01]  /*0750*/  @!P5 FMUL R14, R14, R14 ;  /* 0x0000000e0e0ed220 */ /* 0x010fe20000400000 */
[----:B------:R-:W-:-:S03]  /*0760*/  FADD R8, R8, R15 ;  /* 0x0000000f08087221 */ /* 0x000fc60000000000 */
[----:B------:R-:W-:Y:S01]  /*0770*/  FADD R9, R9, R14 ;  /* 0x0000000e09097221 */ /* 0x000fe20000000000 */
[----:B0-----:R-:W-:Y:S06]  /*0780*/  @P0 EXIT ;  /* 0x000000000000094d */ /* 0x001fec0003800000 */
[----:B------:R-:W-:Y:S01]  /*0790*/  STG.E.64 desc[UR4][R6.64], R8 ;  /* 0x0000000806007986 */ /* 0x000fe2000c101b04 */
[----:B------:R-:W-:Y:S05]  /*07a0*/  EXIT ;  /* 0x000000000000794d */ /* 0x000fea0003800000 */
.L_x_0:
[----:B------:R-:W-:-:S00]  /*07b0*/  BRA `(.L_x_0) ;  /* 0xfffffffc00fc7947 */ /* 0x000fc0000383ffff */
[----:B------:R-:W-:-:S00]  /*07c0*/  NOP ;  /* 0x0000000000007918 */ /* 0x000fc00000000000 */
        /* <DEDUP_REMOVED lines=11> */
.L_x_1:


//--------------------- .nv.constant0.triton_poi_fused__softmax_1 --------------------------
	.section	.nv.constant0.triton_poi_fused__softmax_1,"a",@progbits
	.sectionflags	@""
	.align	4
.nv.constant0.triton_poi_fused__softmax_1:
	.zero		564
